//
// Generated by NVIDIA NVVM Compiler
//
// Compiler Build ID: CL-36424714
// Cuda compilation tools, release 13.0, V13.0.88
// Based on NVVM 20.0.0
//

.version 9.0
.target sm_100
.address_size 64

	// .globl	_Z11sgemm_tiledPKfS0_Pfiiiff
// _ZZ11sgemm_tiledPKfS0_PfiiiffE2As has been demoted
// _ZZ11sgemm_tiledPKfS0_PfiiiffE2Bs has been demoted

.visible .entry _Z11sgemm_tiledPKfS0_Pfiiiff(
	.param .u64 .ptr .align 1 _Z11sgemm_tiledPKfS0_Pfiiiff_param_0,
	.param .u64 .ptr .align 1 _Z11sgemm_tiledPKfS0_Pfiiiff_param_1,
	.param .u64 .ptr .align 1 _Z11sgemm_tiledPKfS0_Pfiiiff_param_2,
	.param .u32 _Z11sgemm_tiledPKfS0_Pfiiiff_param_3,
	.param .u32 _Z11sgemm_tiledPKfS0_Pfiiiff_param_4,
	.param .u32 _Z11sgemm_tiledPKfS0_Pfiiiff_param_5,
	.param .f32 _Z11sgemm_tiledPKfS0_Pfiiiff_param_6,
	.param .f32 _Z11sgemm_tiledPKfS0_Pfiiiff_param_7
)
{
	.reg .pred 	%p<12>;
	.reg .b32 	%r<43>;
	.reg .b32 	%f<68>;
	.reg .b64 	%rd<13>;
	// demoted variable
	.shared .align 4 .b8 _ZZ11sgemm_tiledPKfS0_PfiiiffE2As[1024];
	// demoted variable
	.shared .align 4 .b8 _ZZ11sgemm_tiledPKfS0_PfiiiffE2Bs[1024];
	ld.param.u64 	%rd4, [_Z11sgemm_tiledPKfS0_Pfiiiff_param_0];
	ld.param.u64 	%rd5, [_Z11sgemm_tiledPKfS0_Pfiiiff_param_1];
	ld.param.u64 	%rd6, [_Z11sgemm_tiledPKfS0_Pfiiiff_param_2];
	ld.param.u32 	%r24, [_Z11sgemm_tiledPKfS0_Pfiiiff_param_3];
	ld.param.u32 	%r25, [_Z11sgemm_tiledPKfS0_Pfiiiff_param_4];
	ld.param.u32 	%r26, [_Z11sgemm_tiledPKfS0_Pfiiiff_param_5];
	ld.param.f32 	%f8, [_Z11sgemm_tiledPKfS0_Pfiiiff_param_6];
	ld.param.f32 	%f9, [_Z11sgemm_tiledPKfS0_Pfiiiff_param_7];
	mov.u32 	%r27, %ctaid.y;
	shl.b32 	%r28, %r27, 4;
	mov.u32 	%r40, %tid.y;
	add.s32 	%r2, %r28, %r40;
	mov.u32 	%r29, %ctaid.x;
	shl.b32 	%r3, %r29, 4;
	mov.u32 	%r38, %tid.x;
	add.s32 	%r5, %r3, %r38;
	setp.lt.s32 	%p1, %r25, 1;
	mov.f32 	%f67, 0f00000000;
	@%p1 bra 	$L__BB0_7;
	add.s32 	%r30, %r25, 15;
	shr.u32 	%r31, %r30, 4;
	shl.b32 	%r32, %r40, 6;
	mov.u32 	%r33, _ZZ11sgemm_tiledPKfS0_PfiiiffE2As;
	add.s32 	%r6, %r33, %r32;
	shl.b32 	%r34, %r38, 2;
	add.s32 	%r7, %r6, %r34;
	mov.u32 	%r35, _ZZ11sgemm_tiledPKfS0_PfiiiffE2Bs;
	add.s32 	%r9, %r35, %r34;
	add.s32 	%r8, %r9, %r32;
	neg.s32 	%r42, %r31;
	mad.lo.s32 	%r36, %r40, %r26, %r38;
	add.s32 	%r41, %r36, %r3;
	shl.b32 	%r12, %r26, 4;
	mad.lo.s32 	%r39, %r25, %r2, %r38;
	cvta.to.global.u64 	%rd1, %rd4;
	cvta.to.global.u64 	%rd2, %rd5;
	mov.f32 	%f67, 0f00000000;
$L__BB0_2:
	setp.ge.s32 	%p2, %r2, %r24;
	mul.wide.s32 	%rd7, %r39, 4;
	add.s64 	%rd3, %rd1, %rd7;
	setp.ge.s32 	%p3, %r38, %r25;
	mov.f32 	%f65, 0f00000000;
	or.pred  	%p4, %p2, %p3;
	@%p4 bra 	$L__BB0_4;
	ld.global.f32 	%f65, [%rd3];
$L__BB0_4:
	setp.ge.s32 	%p5, %r5, %r26;
	st.shared.f32 	[%r7], %f65;
	setp.ge.s32 	%p6, %r40, %r25;
	mov.f32 	%f66, 0f00000000;
	or.pred  	%p7, %p5, %p6;
	@%p7 bra 	$L__BB0_6;
	mul.wide.s32 	%rd8, %r41, 4;
	add.s64 	%rd9, %rd2, %rd8;
	ld.global.f32 	%f66, [%rd9];
$L__BB0_6:
	st.shared.f32 	[%r8], %f66;
	bar.sync 	0;
	ld.shared.f32 	%f14, [%r6];
	ld.shared.f32 	%f15, [%r9];
	fma.rn.f32 	%f16, %f14, %f15, %f67;
	ld.shared.f32 	%f17, [%r6+4];
	ld.shared.f32 	%f18, [%r9+64];
	fma.rn.f32 	%f19, %f17, %f18, %f16;
	ld.shared.f32 	%f20, [%r6+8];
	ld.shared.f32 	%f21, [%r9+128];
	fma.rn.f32 	%f22, %f20, %f21, %f19;
	ld.shared.f32 	%f23, [%r6+12];
	ld.shared.f32 	%f24, [%r9+192];
	fma.rn.f32 	%f25, %f23, %f24, %f22;
	ld.shared.f32 	%f26, [%r6+16];
	ld.shared.f32 	%f27, [%r9+256];
	fma.rn.f32 	%f28, %f26, %f27, %f25;
	ld.shared.f32 	%f29, [%r6+20];
	ld.shared.f32 	%f30, [%r9+320];
	fma.rn.f32 	%f31, %f29, %f30, %f28;
	ld.shared.f32 	%f32, [%r6+24];
	ld.shared.f32 	%f33, [%r9+384];
	fma.rn.f32 	%f34, %f32, %f33, %f31;
	ld.shared.f32 	%f35, [%r6+28];
	ld.shared.f32 	%f36, [%r9+448];
	fma.rn.f32 	%f37, %f35, %f36, %f34;
	ld.shared.f32 	%f38, [%r6+32];
	ld.shared.f32 	%f39, [%r9+512];
	fma.rn.f32 	%f40, %f38, %f39, %f37;
	ld.shared.f32 	%f41, [%r6+36];
	ld.shared.f32 	%f42, [%r9+576];
	fma.rn.f32 	%f43, %f41, %f42, %f40;
	ld.shared.f32 	%f44, [%r6+40];
	ld.shared.f32 	%f45, [%r9+640];
	fma.rn.f32 	%f46, %f44, %f45, %f43;
	ld.shared.f32 	%f47, [%r6+44];
	ld.shared.f32 	%f48, [%r9+704];
	fma.rn.f32 	%f49, %f47, %f48, %f46;
	ld.shared.f32 	%f50, [%r6+48];
	ld.shared.f32 	%f51, [%r9+768];
	fma.rn.f32 	%f52, %f50, %f51, %f49;
	ld.shared.f32 	%f53, [%r6+52];
	ld.shared.f32 	%f54, [%r9+832];
	fma.rn.f32 	%f55, %f53, %f54, %f52;
	ld.shared.f32 	%f56, [%r6+56];
	ld.shared.f32 	%f57, [%r9+896];
	fma.rn.f32 	%f58, %f56, %f57, %f55;
	ld.shared.f32 	%f59, [%r6+60];
	ld.shared.f32 	%f60, [%r9+960];
	fma.rn.f32 	%f67, %f59, %f60, %f58;
	bar.sync 	0;
	add.s32 	%r42, %r42, 1;
	setp.ne.s32 	%p8, %r42, 0;
	add.s32 	%r41, %r41, %r12;
	add.s32 	%r40, %r40, 16;
	add.s32 	%r39, %r39, 16;
	add.s32 	%r38, %r38, 16;
	@%p8 bra 	$L__BB0_2;
$L__BB0_7:
	setp.ge.s32 	%p9, %r2, %r24;
	setp.ge.s32 	%p10, %r5, %r26;
	or.pred  	%p11, %p9, %p10;
	@%p11 bra 	$L__BB0_9;
	mad.lo.s32 	%r37, %r26, %r2, %r5;
	cvta.to.global.u64 	%rd10, %rd6;
	mul.wide.s32 	%rd11, %r37, 4;
	add.s64 	%rd12, %rd10, %rd11;
	ld.global.f32 	%f61, [%rd12];
	mul.f32 	%f62, %f9, %f61;
	fma.rn.f32 	%f63, %f8, %f67, %f62;
	st.global.f32 	[%rd12], %f63;
$L__BB0_9:
	ret;

}


// ===== COMPILED SASS (sm_100) =====

	.target	sm_100

	.elftype	@"ET_EXEC"


//--------------------- .note.nv.tkinfo           --------------------------
	.section	.note.nv.tkinfo,"",@"SHT_NOTE"
	.sectionflags	@"SHF_NOTE_NV_TKINFO"
	.tkinfo
        /*0018*/ 	.word	0x00000002
        /*0030*/ 	.string	""
        /*0030*/ 	.string	"ptxas"
        /*0030*/ 	.string	"Cuda compilation tools, release 13.0, V13.0.88"
        /*0030*/ 	.string	"Build cuda_13.0.r13.0/compiler.36424714_0"
        /*0030*/ 	.string	"-arch sm_100 -m 64 "



//--------------------- .note.nv.cuinfo           --------------------------
	.section	.note.nv.cuinfo,"",@"SHT_NOTE"
	.sectionflags	@"SHF_NOTE_NV_CUINFO"
        /*0018*/ 	.short	0x0002
        /*001a*/ 	.short	0x0064
        /*001c*/ 	.short	0x0082
	.zero		2


//--------------------- .nv.info                  --------------------------
	.section	.nv.info,"",@"SHT_CUDA_INFO"
	.align	4


	//----- nvinfo : EIATTR_REGCOUNT
	.align		4
        /*0000*/ 	.byte	0x04, 0x2f
        /*0002*/ 	.short	(.L_1 - .L_0)
	.align		4
.L_0:
        /*0004*/ 	.word	index@(_Z11sgemm_tiledPKfS0_Pfiiiff)
        /*0008*/ 	.word	0x00000020


	//----- nvinfo : EIATTR_FRAME_SIZE
	.align		4
.L_1:
        /*000c*/ 	.byte	0x04, 0x11
        /*000e*/ 	.short	(.L_3 - .L_2)
	.align		4
.L_2:
        /*0010*/ 	.word	index@(_Z11sgemm_tiledPKfS0_Pfiiiff)
        /*0014*/ 	.word	0x00000000


	//----- nvinfo : EIATTR_MIN_STACK_SIZE
	.align		4
.L_3:
        /*0018*/ 	.byte	0x04, 0x12
        /*001a*/ 	.short	(.L_5 - .L_4)
	.align		4
.L_4:
        /*001c*/ 	.word	index@(_Z11sgemm_tiledPKfS0_Pfiiiff)
        /*0020*/ 	.word	0x00000000
.L_5:


//--------------------- .nv.compat                --------------------------
	.section	.nv.compat,"",@"SHT_CUDA_COMPAT_INFO"
	.align	4
        /*0000*/ 	.byte	0x02, 0x09, 0x00, 0x00, 0x02, 0x02, 0x01, 0x00, 0x02, 0x05, 0x05, 0x00, 0x03, 0x07, 0x01, 0x01
        /*0010*/ 	.byte	0x02, 0x03, 0x00, 0x00, 0x02, 0x06, 0x01, 0x00, 0x04, 0x0b, 0x08, 0x00, 0x09, 0x00, 0x00, 0x00
        /*0020*/ 	.byte	0x00, 0x00, 0x00, 0x00


//--------------------- .nv.info._Z11sgemm_tiledPKfS0_Pfiiiff --------------------------
	.section	.nv.info._Z11sgemm_tiledPKfS0_Pfiiiff,"",@"SHT_CUDA_INFO"
	.sectionflags	@""
	.align	4


	//----- nvinfo : EIATTR_CUDA_API_VERSION
	.align		4
        /*0000*/ 	.byte	0x04, 0x37
        /*0002*/ 	.short	(.L_7 - .L_6)
.L_6:
        /*0004*/ 	.word	0x00000082


	//----- nvinfo : EIATTR_KPARAM_INFO
	.align		4
.L_7:
        /*0008*/ 	.byte	0x04, 0x17
        /*000a*/ 	.short	(.L_9 - .L_8)
.L_8:
        /*000c*/ 	.word	0x00000000
        /*0010*/ 	.short	0x0007
        /*0012*/ 	.short	0x0028
        /*0014*/ 	.byte	0x00, 0xf0, 0x11, 0x00


	//----- nvinfo : EIATTR_KPARAM_INFO
	.align		4
.L_9:
        /*0018*/ 	.byte	0x04, 0x17
        /*001a*/ 	.short	(.L_11 - .L_10)
.L_10:
        /*001c*/ 	.word	0x00000000
        /*0020*/ 	.short	0x0006
        /*0022*/ 	.short	0x0024
        /*0024*/ 	.byte	0x00, 0xf0, 0x11, 0x00


	//----- nvinfo : EIATTR_KPARAM_INFO
	.align		4
.L_11:
        /*0028*/ 	.byte	0x04, 0x17
        /*002a*/ 	.short	(.L_13 - .L_12)
.L_12:
        /*002c*/ 	.word	0x00000000
        /*0030*/ 	.short	0x0005
        /*0032*/ 	.short	0x0020
        /*0034*/ 	.byte	0x00, 0xf0, 0x11, 0x00


	//----- nvinfo : EIATTR_KPARAM_INFO
	.align		4
.L_13:
        /*0038*/ 	.byte	0x04, 0x17
        /*003a*/ 	.short	(.L_15 - .L_14)
.L_14:
        /*003c*/ 	.word	0x00000000
        /*0040*/ 	.short	0x0004
        /*0042*/ 	.short	0x001c
        /*0044*/ 	.byte	0x00, 0xf0, 0x11, 0x00


	//----- nvinfo : EIATTR_KPARAM_INFO
	.align		4
.L_15:
        /*0048*/ 	.byte	0x04, 0x17
        /*004a*/ 	.short	(.L_17 - .L_16)
.L_16:
        /*004c*/ 	.word	0x00000000
        /*0050*/ 	.short	0x0003
        /*0052*/ 	.short	0x0018
        /*0054*/ 	.byte	0x00, 0xf0, 0x11, 0x00


	//----- nvinfo : EIATTR_KPARAM_INFO
	.align		4
.L_17:
        /*0058*/ 	.byte	0x04, 0x17
        /*005a*/ 	.short	(.L_19 - .L_18)
.L_18:
        /*005c*/ 	.word	0x00000000
        /*0060*/ 	.short	0x0002
        /*0062*/ 	.short	0x0010
        /*0064*/ 	.byte	0x00, 0xf5, 0x21, 0x00


	//----- nvinfo : EIATTR_KPARAM_INFO
	.align		4
.L_19:
        /*0068*/ 	.byte	0x04, 0x17
        /*006a*/ 	.short	(.L_21 - .L_20)
.L_20:
        /*006c*/ 	.word	0x00000000
        /*0070*/ 	.short	0x0001
        /*0072*/ 	.short	0x0008
        /*0074*/ 	.byte	0x00, 0xf5, 0x21, 0x00


	//----- nvinfo : EIATTR_KPARAM_INFO
	.align		4
.L_21:
        /*0078*/ 	.byte	0x04, 0x17
        /*007a*/ 	.short	(.L_23 - .L_22)
.L_22:
        /*007c*/ 	.word	0x00000000
        /*0080*/ 	.short	0x0000
        /*0082*/ 	.short	0x0000
        /*0084*/ 	.byte	0x00, 0xf5, 0x21, 0x00


	//----- nvinfo : EIATTR_SPARSE_MMA_MASK
	.align		4
.L_23:
        /*0088*/ 	.byte	0x03, 0x50
        /*008a*/ 	.short	0x0000


	//----- nvinfo : EIATTR_MAXREG_COUNT
	.align		4
        /*008c*/ 	.byte	0x03, 0x1b
        /*008e*/ 	.short	0x00ff


	//----- nvinfo : EIATTR_NUM_BARRIERS
	.align		4
        /*0090*/ 	.byte	0x02, 0x4c
        /*0092*/ 	.byte	0x01
	.zero		1


	//----- nvinfo : EIATTR_MERCURY_ISA_VERSION
	.align		4
        /*0094*/ 	.byte	0x03, 0x5f
        /*0096*/ 	.short	0x0101


	//----- nvinfo : EIATTR_VRC_CTA_INIT_COUNT
	.align		4
        /*0098*/ 	.byte	0x02, 0x4a
	.zero		1
	.zero		1


	//----- nvinfo : EIATTR_EXIT_INSTR_OFFSETS
	.align		4
        /*009c*/ 	.byte	0x04, 0x1c
        /*009e*/ 	.short	(.L_25 - .L_24)


	//   ....[0]....
.L_24:
        /*00a0*/ 	.word	0x000005e0


	//   ....[1]....
        /*00a4*/ 	.word	0x00000680


	//----- nvinfo : EIATTR_CBANK_PARAM_SIZE
	.align		4
.L_25:
        /*00a8*/ 	.byte	0x03, 0x19
        /*00aa*/ 	.short	0x002c


	//----- nvinfo : EIATTR_PARAM_CBANK
	.align		4
        /*00ac*/ 	.byte	0x04, 0x0a
        /*00ae*/ 	.short	(.L_27 - .L_26)
	.align		4
.L_26:
        /*00b0*/ 	.word	index@(.nv.constant0._Z11sgemm_tiledPKfS0_Pfiiiff)
        /*00b4*/ 	.short	0x0380
        /*00b6*/ 	.short	0x002c


	//----- nvinfo : EIATTR_SW_WAR
	.align		4
.L_27:
        /*00b8*/ 	.byte	0x04, 0x36
        /*00ba*/ 	.short	(.L_29 - .L_28)
.L_28:
        /*00bc*/ 	.word	0x00000008
.L_29:


//--------------------- .nv.callgraph             --------------------------
	.section	.nv.callgraph,"",@"SHT_CUDA_CALLGRAPH"
	.align	4
	.sectionentsize	8
	.align		4
        /*0000*/ 	.word	0x00000000
	.align		4
        /*0004*/ 	.word	0xffffffff
	.align		4
        /*0008*/ 	.word	0x00000000
	.align		4
        /*000c*/ 	.word	0xfffffffe
	.align		4
        /*0010*/ 	.word	0x00000000
	.align		4
        /*0014*/ 	.word	0xfffffffd
	.align		4
        /*0018*/ 	.word	0x00000000
	.align		4
        /*001c*/ 	.word	0xfffffffc


//--------------------- .text._Z11sgemm_tiledPKfS0_Pfiiiff --------------------------
	.section	.text._Z11sgemm_tiledPKfS0_Pfiiiff,"ax",@progbits
	.align	128
        .global         _Z11sgemm_tiledPKfS0_Pfiiiff
        .type           _Z11sgemm_tiledPKfS0_Pfiiiff,@function
        .size           _Z11sgemm_tiledPKfS0_Pfiiiff,(.L_x_3 - _Z11sgemm_tiledPKfS0_Pfiiiff)
        .other          _Z11sgemm_tiledPKfS0_Pfiiiff,@"STO_CUDA_ENTRY STV_DEFAULT"
_Z11sgemm_tiledPKfS0_Pfiiiff:
.text._Z11sgemm_tiledPKfS0_Pfiiiff:
[----:B------:R-:W-:Y:S01]  /*0000*/  LDC R1, c[0x0][0x37c] ;  /* 0x0000df00ff017b82 */ /* 0x000fe20000000800 */
[----:B------:R-:W0:Y:S01]  /*0010*/  S2R R12, SR_CTAID.Y ;  /* 0x00000000000c7919 */ /* 0x000e220000002600 */
[----:B------:R-:W1:Y:S01]  /*0020*/  LDCU UR10, c[0x0][0x39c] ;  /* 0x00007380ff0a77ac */ /* 0x000e620008000800 */
[----:B------:R-:W-:Y:S01]  /*0030*/  HFMA2 R23, -RZ, RZ, 0, 0 ;  /* 0x00000000ff177431 */ /* 0x000fe200000001ff */
[----:B------:R-:W0:Y:S01]  /*0040*/  S2R R0, SR_TID.Y ;  /* 0x0000000000007919 */ /* 0x000e220000002200 */
[----:B------:R-:W2:Y:S01]  /*0050*/  LDCU UR14, c[0x0][0x3a0] ;  /* 0x00007400ff0e77ac */ /* 0x000ea20008000800 */
[----:B------:R-:W3:Y:S01]  /*0060*/  S2R R5, SR_CTAID.X ;  /* 0x0000000000057919 */ /* 0x000ee20000002500 */
[----:B------:R-:W4:Y:S01]  /*0070*/  LDCU.64 UR8, c[0x0][0x358] ;  /* 0x00006b00ff0877ac */ /* 0x000f220008000a00 */
[----:B------:R-:W3:Y:S01]  /*0080*/  S2R R21, SR_TID.X ;  /* 0x0000000000157919 */ /* 0x000ee20000002100 */
[----:B-1----:R-:W-:Y:S01]  /*0090*/  UISETP.GE.AND UP0, UPT, UR10, 0x1, UPT ;  /* 0x000000010a00788c */ /* 0x002fe2000bf06270 */
[----:B0-----:R-:W-:-:S02]  /*00a0*/  LEA R12, R12, R0, 0x4 ;  /* 0x000000000c0c7211 */ /* 0x001fc400078e20ff */
[----:B---3--:R-:W-:-:S06]  /*00b0*/  LEA R13, R5, R21, 0x4 ;  /* 0x00000015050d7211 */ /* 0x008fcc00078e20ff */
[----:B--2-4-:R-:W-:Y:S05]  /*00c0*/  BRA.U !UP0, `(.L_x_0) ;  /* 0x0000000508387547 */ /* 0x014fea000b800000 */
[----:B------:R-:W0:Y:S01]  /*00d0*/  S2UR UR7, SR_CgaCtaId ;  /* 0x00000000000779c3 */ /* 0x000e220000008800 */
[----:B------:R-:W1:Y:S01]  /*00e0*/  LDCU UR11, c[0x0][0x3a0] ;  /* 0x00007400ff0b77ac */ /* 0x000e620008000800 */
[----:B------:R-:W-:Y:S01]  /*00f0*/  MOV R23, RZ ;  /* 0x000000ff00177202 */ /* 0x000fe20000000f00 */
[----:B------:R-:W-:Y:S01]  /*0100*/  IMAD R15, R12, UR10, R21 ;  /* 0x0000000a0c0f7c24 */ /* 0x000fe2000f8e0215 */
[----:B------:R-:W-:Y:S01]  /*0110*/  UMOV UR5, 0x400 ;  /* 0x0000040000057882 */ /* 0x000fe20000000000 */
[----:B------:R-:W-:-:S03]  /*0120*/  UIADD3 UR4, UPT, UPT, UR10, 0xf, URZ ;  /* 0x0000000f0a047890 */ /* 0x000fc6000fffe0ff */
[----:B------:R-:W2:Y:S01]  /*0130*/  LDC R16, c[0x0][0x3a0] ;  /* 0x0000e800ff107b82 */ /* 0x000ea20000000800 */
[----:B------:R-:W-:Y:S02]  /*0140*/  UIADD3 UR6, UPT, UPT, UR5, 0x400, URZ ;  /* 0x0000040005067890 */ /* 0x000fe4000fffe0ff */
[----:B------:R-:W-:Y:S01]  /*0150*/  USHF.R.U32.HI UR4, URZ, 0x4, UR4 ;  /* 0x00000004ff047899 */ /* 0x000fe20008011604 */
[----:B------:R-:W3:Y:S04]  /*0160*/  LDCU.64 UR12, c[0x0][0x398] ;  /* 0x00007300ff0c77ac */ /* 0x000ee80008000a00 */
[----:B------:R-:W4:Y:S01]  /*0170*/  LDC.64 R2, c[0x0][0x380] ;  /* 0x0000e000ff027b82 */ /* 0x000f220000000a00 */
[----:B------:R-:W-:Y:S01]  /*0180*/  UIADD3 UR4, UPT, UPT, -UR4, URZ, URZ ;  /* 0x000000ff04047290 */ /* 0x000fe2000fffe1ff */
[----:B-1----:R-:W-:Y:S01]  /*0190*/  IMAD R14, R0, UR11, R21 ;  /* 0x0000000b000e7c24 */ /* 0x002fe2000f8e0215 */
[----:B0-----:R-:W-:-:S04]  /*01a0*/  ULEA UR5, UR7, UR5, 0x18 ;  /* 0x0000000507057291 */ /* 0x001fc8000f8ec0ff */
[----:B------:R-:W-:Y:S01]  /*01b0*/  LEA R14, R5, R14, 0x4 ;  /* 0x0000000e050e7211 */ /* 0x000fe200078e20ff */
[----:B------:R-:W-:Y:S01]  /*01c0*/  ULEA UR6, UR7, UR6, 0x18 ;  /* 0x0000000607067291 */ /* 0x000fe2000f8ec0ff */
[----:B------:R-:W-:-:S05]  /*01d0*/  LEA R18, R0, UR5, 0x6 ;  /* 0x0000000500127c11 */ /* 0x000fca000f8e30ff */
[C---:B------:R-:W-:Y:S02]  /*01e0*/  LEA R19, R21.reuse, UR6, 0x2 ;  /* 0x0000000615137c11 */ /* 0x040fe4000f8e10ff */
[----:B------:R-:W-:Y:S02]  /*01f0*/  LEA R20, R21, R18, 0x2 ;  /* 0x0000001215147211 */ /* 0x000fe400078e10ff */
[----:B---3--:R-:W-:-:S07]  /*0200*/  LEA R17, R0, R19, 0x6 ;  /* 0x0000001300117211 */ /* 0x008fce00078e30ff */
.L_x_1:
[----:B------:R-:W-:Y:S01]  /*0210*/  ISETP.GE.AND P0, PT, R0, UR13, PT ;  /* 0x0000000d00007c0c */ /* 0x000fe2000bf06270 */
[----:B------:R-:W-:Y:S01]  /*0220*/  HFMA2 R22, -RZ, RZ, 0, 0 ;  /* 0x00000000ff167431 */ /* 0x000fe200000001ff */
[----:B------:R-:W-:Y:S01]  /*0230*/  ISETP.GE.AND P1, PT, R21, UR13, PT ;  /* 0x0000000d15007c0c */ /* 0x000fe2000bf26270 */
[----:B----4-:R-:W-:Y:S01]  /*0240*/  IMAD.WIDE R4, R15, 0x4, R2 ;  /* 0x000000040f047825 */ /* 0x010fe200078e0202 */
[----:B--2---:R-:W-:Y:S02]  /*0250*/  ISETP.GE.OR P0, PT, R13, R16, P0 ;  /* 0x000000100d00720c */ /* 0x004fe40000706670 */
[----:B------:R-:W-:Y:S02]  /*0260*/  ISETP.GE.OR P1, PT, R12, UR12, P1 ;  /* 0x0000000c0c007c0c */ /* 0x000fe40008f26670 */
[----:B------:R-:W-:-:S09]  /*0270*/  MOV R27, RZ ;  /* 0x000000ff001b7202 */ /* 0x000fd20000000f00 */
[----:B------:R-:W0:Y:S02]  /*0280*/  @!P0 LDC.64 R6, c[0x0][0x388] ;  /* 0x0000e200ff068b82 */ /* 0x000e240000000a00 */
[----:B------:R-:W2:Y:S01]  /*0290*/  @!P1 LDG.E R27, desc[UR8][R4.64] ;  /* 0x00000008041b9981 */ /* 0x000ea2000c1e1900 */
[----:B0-----:R-:W-:-:S05]  /*02a0*/  @!P0 IMAD.WIDE R6, R14, 0x4, R6 ;  /* 0x000000040e068825 */ /* 0x001fca00078e0206 */
[----:B------:R-:W3:Y:S01]  /*02b0*/  @!P0 LDG.E R22, desc[UR8][R6.64] ;  /* 0x0000000806168981 */ /* 0x000ee2000c1e1900 */
[----:B------:R-:W-:-:S04]  /*02c0*/  UIADD3 UR4, UPT, UPT, UR4, 0x1, URZ ;  /* 0x0000000104047890 */ /* 0x000fc8000fffe0ff */
[----:B------:R-:W-:Y:S01]  /*02d0*/  UISETP.NE.AND UP0, UPT, UR4, URZ, UPT ;  /* 0x000000ff0400728c */ /* 0x000fe2000bf05270 */
[----:B------:R-:W-:Y:S02]  /*02e0*/  IADD3 R0, PT, PT, R0, 0x10, RZ ;  /* 0x0000001000007810 */ /* 0x000fe40007ffe0ff */
[----:B------:R-:W-:Y:S02]  /*02f0*/  IADD3 R15, PT, PT, R15, 0x10, RZ ;  /* 0x000000100f0f7810 */ /* 0x000fe40007ffe0ff */
[----:B------:R-:W-:Y:S02]  /*0300*/  IADD3 R21, PT, PT, R21, 0x10, RZ ;  /* 0x0000001015157810 */ /* 0x000fe40007ffe0ff */
[----:B------:R-:W-:Y:S01]  /*0310*/  LEA R14, R16, R14, 0x4 ;  /* 0x0000000e100e7211 */ /* 0x000fe200078e20ff */
[----:B--2---:R-:W-:Y:S04]  /*0320*/  STS [R20], R27 ;  /* 0x0000001b14007388 */ /* 0x004fe80000000800 */
[----:B---3--:R-:W-:Y:S01]  /*0330*/  STS [R17], R22 ;  /* 0x0000001611007388 */ /* 0x008fe20000000800 */
[----:B------:R-:W-:Y:S06]  /*0340*/  BAR.SYNC.DEFER_BLOCKING 0x0 ;  /* 0x0000000000007b1d */ /* 0x000fec0000010000 */
[----:B------:R-:W-:Y:S04]  /*0350*/  LDS R26, [R19] ;  /* 0x00000000131a7984 */ /* 0x000fe80000000800 */
[----:B------:R-:W0:Y:S04]  /*0360*/  LDS.128 R8, [R18] ;  /* 0x0000000012087984 */ /* 0x000e280000000c00 */
[----:B------:R-:W1:Y:S04]  /*0370*/  LDS R29, [R19+0x40] ;  /* 0x00004000131d7984 */ /* 0x000e680000000800 */
[----:B------:R-:W2:Y:S04]  /*0380*/  LDS R25, [R19+0x80] ;  /* 0x0000800013197984 */ /* 0x000ea80000000800 */
[----:B------:R-:W3:Y:S04]  /*0390*/  LDS R24, [R19+0xc0] ;  /* 0x0000c00013187984 */ /* 0x000ee80000000800 */
[----:B------:R-:W-:Y:S04]  /*03a0*/  LDS.128 R4, [R18+0x10] ;  /* 0x0000100012047984 */ /* 0x000fe80000000c00 */
[----:B------:R-:W-:Y:S04]  /*03b0*/  LDS R22, [R19+0x140] ;  /* 0x0001400013167984 */ /* 0x000fe80000000800 */
[----:B------:R-:W-:Y:S01]  /*03c0*/  LDS R27, [R19+0x200] ;  /* 0x00020000131b7984 */ /* 0x000fe20000000800 */
[----:B0-----:R-:W-:-:S03]  /*03d0*/  FFMA R8, R8, R26, R23 ;  /* 0x0000001a08087223 */ /* 0x001fc60000000017 */
[----:B------:R-:W0:Y:S01]  /*03e0*/  LDS R23, [R19+0x100] ;  /* 0x0001000013177984 */ /* 0x000e220000000800 */
[----:B-1----:R-:W-:-:S03]  /*03f0*/  FFMA R8, R29, R9, R8 ;  /* 0x000000091d087223 */ /* 0x002fc60000000008 */
[----:B------:R-:W-:Y:S01]  /*0400*/  LDS R26, [R19+0x1c0] ;  /* 0x0001c000131a7984 */ /* 0x000fe20000000800 */
[----:B--2---:R-:W-:-:S03]  /*0410*/  FFMA R9, R25, R10, R8 ;  /* 0x0000000a19097223 */ /* 0x004fc60000000008 */
[----:B------:R-:W1:Y:S01]  /*0420*/  LDS R25, [R19+0x180] ;  /* 0x0001800013197984 */ /* 0x000e620000000800 */
[----:B---3--:R-:W-:-:S03]  /*0430*/  FFMA R9, R24, R11, R9 ;  /* 0x0000000b18097223 */ /* 0x008fc60000000009 */
[----:B------:R-:W-:Y:S01]  /*0440*/  LDS R24, [R19+0x240] ;  /* 0x0002400013187984 */ /* 0x000fe20000000800 */
[----:B0-----:R-:W-:-:S03]  /*0450*/  FFMA R23, R4, R23, R9 ;  /* 0x0000001704177223 */ /* 0x001fc60000000009 */
[----:B------:R-:W0:Y:S01]  /*0460*/  LDS.128 R8, [R18+0x20] ;  /* 0x0000200012087984 */ /* 0x000e220000000c00 */
[----:B------:R-:W-:-:S03]  /*0470*/  FFMA R22, R22, R5, R23 ;  /* 0x0000000516167223 */ /* 0x000fc60000000017 */
[----:B------:R-:W2:Y:S01]  /*0480*/  LDS R23, [R19+0x280] ;  /* 0x0002800013177984 */ /* 0x000ea20000000800 */
[----:B-1----:R-:W-:-:S03]  /*0490*/  FFMA R25, R25, R6, R22 ;  /* 0x0000000619197223 */ /* 0x002fc60000000016 */
[----:B------:R-:W1:Y:S01]  /*04a0*/  LDS R22, [R19+0x2c0] ;  /* 0x0002c00013167984 */ /* 0x000e620000000800 */
[----:B------:R-:W-:-:S03]  /*04b0*/  FFMA R7, R26, R7, R25 ;  /* 0x000000071a077223 */ /* 0x000fc60000000019 */
[----:B------:R-:W-:Y:S01]  /*04c0*/  LDS R25, [R19+0x300] ;  /* 0x0003000013197984 */ /* 0x000fe20000000800 */
[----:B0-----:R-:W-:-:S03]  /*04d0*/  FFMA R27, R8, R27, R7 ;  /* 0x0000001b081b7223 */ /* 0x001fc60000000007 */
[----:B------:R-:W0:Y:S01]  /*04e0*/  LDS.128 R4, [R18+0x30] ;  /* 0x0000300012047984 */ /* 0x000e220000000c00 */
[----:B------:R-:W-:-:S03]  /*04f0*/  FFMA R24, R24, R9, R27 ;  /* 0x0000000918187223 */ /* 0x000fc6000000001b */
[----:B------:R-:W3:Y:S04]  /*0500*/  LDS R27, [R19+0x340] ;  /* 0x00034000131b7984 */ /* 0x000ee80000000800 */
[----:B------:R-:W4:Y:S04]  /*0510*/  LDS R9, [R19+0x380] ;  /* 0x0003800013097984 */ /* 0x000f280000000800 */
[----:B------:R-:W5:Y:S01]  /*0520*/  LDS R8, [R19+0x3c0] ;  /* 0x0003c00013087984 */ /* 0x000f620000000800 */
[----:B--2---:R-:W-:-:S04]  /*0530*/  FFMA R23, R23, R10, R24 ;  /* 0x0000000a17177223 */ /* 0x004fc80000000018 */
[----:B-1----:R-:W-:-:S04]  /*0540*/  FFMA R11, R22, R11, R23 ;  /* 0x0000000b160b7223 */ /* 0x002fc80000000017 */
[----:B0-----:R-:W-:-:S04]  /*0550*/  FFMA R4, R4, R25, R11 ;  /* 0x0000001904047223 */ /* 0x001fc8000000000b */
[----:B---3--:R-:W-:-:S04]  /*0560*/  FFMA R4, R27, R5, R4 ;  /* 0x000000051b047223 */ /* 0x008fc80000000004 */
[----:B----4-:R-:W-:-:S04]  /*0570*/  FFMA R9, R9, R6, R4 ;  /* 0x0000000609097223 */ /* 0x010fc80000000004 */
[----:B-----5:R-:W-:Y:S01]  /*0580*/  FFMA R23, R8, R7, R9 ;  /* 0x0000000708177223 */ /* 0x020fe20000000009 */
[----:B------:R-:W-:Y:S06]  /*0590*/  BAR.SYNC.DEFER_BLOCKING 0x0 ;  /* 0x0000000000007b1d */ /* 0x000fec0000010000 */
[----:B------:R-:W-:Y:S05]  /*05a0*/  BRA.U UP0, `(.L_x_1) ;  /* 0xfffffffd00187547 */ /* 0x000fea000b83ffff */
.L_x_0:
[----:B------:R-:W0:Y:S01]  /*05b0*/  LDCU UR4, c[0x0][0x398] ;  /* 0x00007300ff0477ac */ /* 0x000e220008000800 */
[----:B------:R-:W-:-:S04]  /*05c0*/  ISETP.GE.AND P0, PT, R13, UR14, PT ;  /* 0x0000000e0d007c0c */ /* 0x000fc8000bf06270 */
[----:B0-----:R-:W-:-:S13]  /*05d0*/  ISETP.GE.OR P0, PT, R12, UR4, P0 ;  /* 0x000000040c007c0c */ /* 0x001fda0008706670 */
[----:B------:R-:W-:Y:S05]  /*05e0*/  @P0 EXIT ;  /* 0x000000000000094d */ /* 0x000fea0003800000 */
[----:B------:R-:W0:Y:S01]  /*05f0*/  LDC.64 R2, c[0x0][0x390] ;  /* 0x0000e400ff027b82 */ /* 0x000e220000000a00 */
[----:B------:R-:W-:Y:S01]  /*0600*/  IMAD R13, R12, UR14, R13 ;  /* 0x0000000e0c0d7c24 */ /* 0x000fe2000f8e020d */
[----:B------:R-:W1:Y:S01]  /*0610*/  LDCU UR4, c[0x0][0x3a8] ;  /* 0x00007500ff0477ac */ /* 0x000e620008000800 */
[----:B------:R-:W2:Y:S02]  /*0620*/  LDCU UR5, c[0x0][0x3a4] ;  /* 0x00007480ff0577ac */ /* 0x000ea40008000800 */
[----:B0-----:R-:W-:-:S05]  /*0630*/  IMAD.WIDE R2, R13, 0x4, R2 ;  /* 0x000000040d027825 */ /* 0x001fca00078e0202 */
[----:B------:R-:W1:Y:S02]  /*0640*/  LDG.E R0, desc[UR8][R2.64] ;  /* 0x0000000802007981 */ /* 0x000e64000c1e1900 */
[----:B-1----:R-:W-:-:S04]  /*0650*/  FMUL R0, R0, UR4 ;  /* 0x0000000400007c20 */ /* 0x002fc80008400000 */
[----:B--2---:R-:W-:-:S05]  /*0660*/  FFMA R23, R23, UR5, R0 ;  /* 0x0000000517177c23 */ /* 0x004fca0008000000 */
[----:B------:R-:W-:Y:S01]  /*0670*/  STG.E desc[UR8][R2.64], R23 ;  /* 0x0000001702007986 */ /* 0x000fe2000c101908 */
[----:B------:R-:W-:Y:S05]  /*0680*/  EXIT ;  /* 0x000000000000794d */ /* 0x000fea0003800000 */
.L_x_2:
[----:B------:R-:W-:-:S00]  /*0690*/  BRA `(.L_x_2) ;  /* 0xfffffffc00fc7947 */ /* 0x000fc0000383ffff */
[----:B------:R-:W-:-:S00]  /*06a0*/  NOP ;  /* 0x0000000000007918 */ /* 0x000fc00000000000 */
        /* <DEDUP_REMOVED lines=13> */
.L_x_3:


//--------------------- .nv.shared._Z11sgemm_tiledPKfS0_Pfiiiff --------------------------
	.section	.nv.shared._Z11sgemm_tiledPKfS0_Pfiiiff,"aw",@nobits
	.sectionflags	@""
	.align	4
.nv.shared._Z11sgemm_tiledPKfS0_Pfiiiff:
	.zero		3072


//--------------------- .nv.shared.reserved.0     --------------------------
	.section	.nv.shared.reserved.0,"aw",@nobits
	.weak		__nv_reservedSMEM_offset_0_alias
	.size		__nv_reservedSMEM_offset_0_alias, 0, 64
	.other		__nv_reservedSMEM_offset_0_alias,@"STO_CUDA_RESERVED_SHARED STV_DEFAULT"
__nv_reservedSMEM_offset_0_alias:
	.zero		0
	.zero		64


//--------------------- .nv.constant0._Z11sgemm_tiledPKfS0_Pfiiiff --------------------------
	.section	.nv.constant0._Z11sgemm_tiledPKfS0_Pfiiiff,"a",@progbits
	.sectionflags	@""
	.align	4
.nv.constant0._Z11sgemm_tiledPKfS0_Pfiiiff:
	.zero		940


//--------------------- SYMBOLS --------------------------

	.type		.nv.reservedSmem.offset0,@object
	.size		.nv.reservedSmem.offset0,0x4
	.type		.nv.reservedSmem.cap,@object
	.size		.nv.reservedSmem.cap,0x4
